//
// Generated by NVIDIA NVVM Compiler
//
// Compiler Build ID: CL-36424714
// Cuda compilation tools, release 13.0, V13.0.88
// Based on NVVM 20.0.0
//

.version 9.0
.target sm_100
.address_size 64

	// .globl	_Z9VectorAddPiS_S_i

.visible .entry _Z9VectorAddPiS_S_i(
	.param .u64 .ptr .align 1 _Z9VectorAddPiS_S_i_param_0,
	.param .u64 .ptr .align 1 _Z9VectorAddPiS_S_i_param_1,
	.param .u64 .ptr .align 1 _Z9VectorAddPiS_S_i_param_2,
	.param .u32 _Z9VectorAddPiS_S_i_param_3
)
{
	.reg .pred 	%p<3>;
	.reg .b32 	%r<12>;
	.reg .b64 	%rd<11>;

	ld.param.u64 	%rd4, [_Z9VectorAddPiS_S_i_param_0];
	ld.param.u64 	%rd5, [_Z9VectorAddPiS_S_i_param_1];
	ld.param.u64 	%rd6, [_Z9VectorAddPiS_S_i_param_2];
	ld.param.u32 	%r5, [_Z9VectorAddPiS_S_i_param_3];
	mov.u32 	%r1, %ntid.x;
	mov.u32 	%r6, %ctaid.x;
	mov.u32 	%r7, %tid.x;
	mad.lo.s32 	%r11, %r1, %r6, %r7;
	setp.ge.s32 	%p1, %r11, %r5;
	@%p1 bra 	$L__BB0_3;
	cvta.to.global.u64 	%rd1, %rd4;
	cvta.to.global.u64 	%rd2, %rd5;
	cvta.to.global.u64 	%rd3, %rd6;
$L__BB0_2:
	mul.wide.s32 	%rd7, %r11, 4;
	add.s64 	%rd8, %rd1, %rd7;
	ld.global.u32 	%r8, [%rd8];
	add.s64 	%rd9, %rd2, %rd7;
	ld.global.u32 	%r9, [%rd9];
	add.s32 	%r10, %r9, %r8;
	add.s64 	%rd10, %rd3, %rd7;
	st.global.u32 	[%rd10], %r10;
	add.s32 	%r11, %r11, %r1;
	setp.lt.s32 	%p2, %r11, %r5;
	@%p2 bra 	$L__BB0_2;
$L__BB0_3:
	ret;

}


// ===== COMPILED SASS (sm_100) =====

	.target	sm_100

	.elftype	@"ET_EXEC"


//--------------------- .note.nv.tkinfo           --------------------------
	.section	.note.nv.tkinfo,"",@"SHT_NOTE"
	.sectionflags	@"SHF_NOTE_NV_TKINFO"
	.tkinfo
        /*0018*/ 	.word	0x00000002
        /*0030*/ 	.string	""
        /*0030*/ 	.string	"ptxas"
        /*0030*/ 	.string	"Cuda compilation tools, release 13.0, V13.0.88"
        /*0030*/ 	.string	"Build cuda_13.0.r13.0/compiler.36424714_0"
        /*0030*/ 	.string	"-arch sm_100 -m 64 "



//--------------------- .note.nv.cuinfo           --------------------------
	.section	.note.nv.cuinfo,"",@"SHT_NOTE"
	.sectionflags	@"SHF_NOTE_NV_CUINFO"
        /*0018*/ 	.short	0x0002
        /*001a*/ 	.short	0x0064
        /*001c*/ 	.short	0x0082
	.zero		2


//--------------------- .nv.info                  --------------------------
	.section	.nv.info,"",@"SHT_CUDA_INFO"
	.align	4


	//----- nvinfo : EIATTR_REGCOUNT
	.align		4
        /*0000*/ 	.byte	0x04, 0x2f
        /*0002*/ 	.short	(.L_1 - .L_0)
	.align		4
.L_0:
        /*0004*/ 	.word	index@(_Z9VectorAddPiS_S_i)
        /*0008*/ 	.word	0x00000014


	//----- nvinfo : EIATTR_FRAME_SIZE
	.align		4
.L_1:
        /*000c*/ 	.byte	0x04, 0x11
        /*000e*/ 	.short	(.L_3 - .L_2)
	.align		4
.L_2:
        /*0010*/ 	.word	index@(_Z9VectorAddPiS_S_i)
        /*0014*/ 	.word	0x00000000


	//----- nvinfo : EIATTR_MIN_STACK_SIZE
	.align		4
.L_3:
        /*0018*/ 	.byte	0x04, 0x12
        /*001a*/ 	.short	(.L_5 - .L_4)
	.align		4
.L_4:
        /*001c*/ 	.word	index@(_Z9VectorAddPiS_S_i)
        /*0020*/ 	.word	0x00000000
.L_5:


//--------------------- .nv.compat                --------------------------
	.section	.nv.compat,"",@"SHT_CUDA_COMPAT_INFO"
	.align	4
        /*0000*/ 	.byte	0x02, 0x09, 0x00, 0x00, 0x02, 0x02, 0x01, 0x00, 0x02, 0x05, 0x05, 0x00, 0x03, 0x07, 0x01, 0x01
        /*0010*/ 	.byte	0x02, 0x03, 0x00, 0x00, 0x02, 0x06, 0x01, 0x00, 0x04, 0x0b, 0x08, 0x00, 0x09, 0x00, 0x00, 0x00
        /*0020*/ 	.byte	0x00, 0x00, 0x00, 0x00


//--------------------- .nv.info._Z9VectorAddPiS_S_i --------------------------
	.section	.nv.info._Z9VectorAddPiS_S_i,"",@"SHT_CUDA_INFO"
	.sectionflags	@""
	.align	4


	//----- nvinfo : EIATTR_CUDA_API_VERSION
	.align		4
        /*0000*/ 	.byte	0x04, 0x37
        /*0002*/ 	.short	(.L_7 - .L_6)
.L_6:
        /*0004*/ 	.word	0x00000082


	//----- nvinfo : EIATTR_KPARAM_INFO
	.align		4
.L_7:
        /*0008*/ 	.byte	0x04, 0x17
        /*000a*/ 	.short	(.L_9 - .L_8)
.L_8:
        /*000c*/ 	.word	0x00000000
        /*0010*/ 	.short	0x0003
        /*0012*/ 	.short	0x0018
        /*0014*/ 	.byte	0x00, 0xf0, 0x11, 0x00


	//----- nvinfo : EIATTR_KPARAM_INFO
	.align		4
.L_9:
        /*0018*/ 	.byte	0x04, 0x17
        /*001a*/ 	.short	(.L_11 - .L_10)
.L_10:
        /*001c*/ 	.word	0x00000000
        /*0020*/ 	.short	0x0002
        /*0022*/ 	.short	0x0010
        /*0024*/ 	.byte	0x00, 0xf5, 0x21, 0x00


	//----- nvinfo : EIATTR_KPARAM_INFO
	.align		4
.L_11:
        /*0028*/ 	.byte	0x04, 0x17
        /*002a*/ 	.short	(.L_13 - .L_12)
.L_12:
        /*002c*/ 	.word	0x00000000
        /*0030*/ 	.short	0x0001
        /*0032*/ 	.short	0x0008
        /*0034*/ 	.byte	0x00, 0xf5, 0x21, 0x00


	//----- nvinfo : EIATTR_KPARAM_INFO
	.align		4
.L_13:
        /*0038*/ 	.byte	0x04, 0x17
        /*003a*/ 	.short	(.L_15 - .L_14)
.L_14:
        /*003c*/ 	.word	0x00000000
        /*0040*/ 	.short	0x0000
        /*0042*/ 	.short	0x0000
        /*0044*/ 	.byte	0x00, 0xf5, 0x21, 0x00


	//----- nvinfo : EIATTR_SPARSE_MMA_MASK
	.align		4
.L_15:
        /*0048*/ 	.byte	0x03, 0x50
        /*004a*/ 	.short	0x0000


	//----- nvinfo : EIATTR_MAXREG_COUNT
	.align		4
        /*004c*/ 	.byte	0x03, 0x1b
        /*004e*/ 	.short	0x00ff


	//----- nvinfo : EIATTR_MERCURY_ISA_VERSION
	.align		4
        /*0050*/ 	.byte	0x03, 0x5f
        /*0052*/ 	.short	0x0101


	//----- nvinfo : EIATTR_VRC_CTA_INIT_COUNT
	.align		4
        /*0054*/ 	.byte	0x02, 0x4a
	.zero		1
	.zero		1


	//----- nvinfo : EIATTR_EXIT_INSTR_OFFSETS
	.align		4
        /*0058*/ 	.byte	0x04, 0x1c
        /*005a*/ 	.short	(.L_17 - .L_16)


	//   ....[0]....
.L_16:
        /*005c*/ 	.word	0x00000070


	//   ....[1]....
        /*0060*/ 	.word	0x000001a0


	//----- nvinfo : EIATTR_CRS_STACK_SIZE
	.align		4
.L_17:
        /*0064*/ 	.byte	0x04, 0x1e
        /*0066*/ 	.short	(.L_19 - .L_18)
.L_18:
        /*0068*/ 	.word	0x00000000


	//----- nvinfo : EIATTR_CBANK_PARAM_SIZE
	.align		4
.L_19:
        /*006c*/ 	.byte	0x03, 0x19
        /*006e*/ 	.short	0x001c


	//----- nvinfo : EIATTR_PARAM_CBANK
	.align		4
        /*0070*/ 	.byte	0x04, 0x0a
        /*0072*/ 	.short	(.L_21 - .L_20)
	.align		4
.L_20:
        /*0074*/ 	.word	index@(.nv.constant0._Z9VectorAddPiS_S_i)
        /*0078*/ 	.short	0x0380
        /*007a*/ 	.short	0x001c


	//----- nvinfo : EIATTR_SW_WAR
	.align		4
.L_21:
        /*007c*/ 	.byte	0x04, 0x36
        /*007e*/ 	.short	(.L_23 - .L_22)
.L_22:
        /*0080*/ 	.word	0x00000008
.L_23:


//--------------------- .nv.callgraph             --------------------------
	.section	.nv.callgraph,"",@"SHT_CUDA_CALLGRAPH"
	.align	4
	.sectionentsize	8
	.align		4
        /*0000*/ 	.word	0x00000000
	.align		4
        /*0004*/ 	.word	0xffffffff
	.align		4
        /*0008*/ 	.word	0x00000000
	.align		4
        /*000c*/ 	.word	0xfffffffe
	.align		4
        /*0010*/ 	.word	0x00000000
	.align		4
        /*0014*/ 	.word	0xfffffffd
	.align		4
        /*0018*/ 	.word	0x00000000
	.align		4
        /*001c*/ 	.word	0xfffffffc


//--------------------- .text._Z9VectorAddPiS_S_i --------------------------
	.section	.text._Z9VectorAddPiS_S_i,"ax",@progbits
	.align	128
        .global         _Z9VectorAddPiS_S_i
        .type           _Z9VectorAddPiS_S_i,@function
        .size           _Z9VectorAddPiS_S_i,(.L_x_2 - _Z9VectorAddPiS_S_i)
        .other          _Z9VectorAddPiS_S_i,@"STO_CUDA_ENTRY STV_DEFAULT"
_Z9VectorAddPiS_S_i:
.text._Z9VectorAddPiS_S_i:
[----:B------:R-:W-:Y:S01]  /*0000*/  LDC R1, c[0x0][0x37c] ;  /* 0x0000df00ff017b82 */ /* 0x000fe20000000800 */
[----:B------:R-:W0:Y:S01]  /*0010*/  S2R R0, SR_CTAID.X ;  /* 0x0000000000007919 */ /* 0x000e220000002500 */
[----:B------:R-:W0:Y:S01]  /*0020*/  LDCU UR4, c[0x0][0x360] ;  /* 0x00006c00ff0477ac */ /* 0x000e220008000800 */
[----:B------:R-:W0:Y:S01]  /*0030*/  S2R R3, SR_TID.X ;  /* 0x0000000000037919 */ /* 0x000e220000002100 */
[----:B------:R-:W1:Y:S01]  /*0040*/  LDCU UR5, c[0x0][0x398] ;  /* 0x00007300ff0577ac */ /* 0x000e620008000800 */
[----:B0-----:R-:W-:-:S05]  /*0050*/  IMAD R0, R0, UR4, R3 ;  /* 0x0000000400007c24 */ /* 0x001fca000f8e0203 */
[----:B-1----:R-:W-:-:S13]  /*0060*/  ISETP.GE.AND P0, PT, R0, UR5, PT ;  /* 0x0000000500007c0c */ /* 0x002fda000bf06270 */
[----:B------:R-:W-:Y:S05]  /*0070*/  @P0 EXIT ;  /* 0x000000000000094d */ /* 0x000fea0003800000 */
[----:B------:R-:W0:Y:S08]  /*0080*/  LDC.64 R16, c[0x0][0x358] ;  /* 0x0000d600ff107b82 */ /* 0x000e300000000a00 */
[----:B------:R-:W1:Y:S08]  /*0090*/  LDC.64 R12, c[0x0][0x390] ;  /* 0x0000e400ff0c7b82 */ /* 0x000e700000000a00 */
[----:B------:R-:W2:Y:S08]  /*00a0*/  LDC.64 R8, c[0x0][0x380] ;  /* 0x0000e000ff087b82 */ /* 0x000eb00000000a00 */
[----:B------:R-:W3:Y:S02]  /*00b0*/  LDC.64 R10, c[0x0][0x388] ;  /* 0x0000e200ff0a7b82 */ /* 0x000ee40000000a00 */
.L_x_0:
[----:B0-----:R-:W-:Y:S01]  /*00c0*/  R2UR UR6, R16 ;  /* 0x00000000100672ca */ /* 0x001fe200000e0000 */
[----:B--2---:R-:W-:Y:S01]  /*00d0*/  IMAD.WIDE R2, R0, 0x4, R8 ;  /* 0x0000000400027825 */ /* 0x004fe200078e0208 */
[C---:B------:R-:W-:Y:S02]  /*00e0*/  R2UR UR7, R17.reuse ;  /* 0x00000000110772ca */ /* 0x040fe400000e0000 */
[----:B------:R-:W-:Y:S01]  /*00f0*/  R2UR UR8, R16 ;  /* 0x00000000100872ca */ /* 0x000fe200000e0000 */
[----:B---3--:R-:W-:Y:S01]  /*0100*/  IMAD.WIDE R4, R0, 0x4, R10 ;  /* 0x0000000400047825 */ /* 0x008fe200078e020a */
[----:B------:R-:W-:-:S09]  /*0110*/  R2UR UR9, R17 ;  /* 0x00000000110972ca */ /* 0x000fd200000e0000 */
[----:B------:R-:W2:Y:S04]  /*0120*/  LDG.E R2, desc[UR6][R2.64] ;  /* 0x0000000602027981 */ /* 0x000ea8000c1e1900 */
[----:B------:R-:W2:Y:S01]  /*0130*/  LDG.E R5, desc[UR8][R4.64] ;  /* 0x0000000804057981 */ /* 0x000ea2000c1e1900 */
[----:B-1--4-:R-:W-:-:S04]  /*0140*/  IMAD.WIDE R6, R0, 0x4, R12 ;  /* 0x0000000400067825 */ /* 0x012fc800078e020c */
[----:B------:R-:W-:-:S05]  /*0150*/  VIADD R0, R0, UR4 ;  /* 0x0000000400007c36 */ /* 0x000fca0008000000 */
[----:B------:R-:W-:Y:S01]  /*0160*/  ISETP.GE.AND P0, PT, R0, UR5, PT ;  /* 0x0000000500007c0c */ /* 0x000fe2000bf06270 */
[----:B--2---:R-:W-:-:S05]  /*0170*/  IMAD.IADD R15, R2, 0x1, R5 ;  /* 0x00000001020f7824 */ /* 0x004fca00078e0205 */
[----:B------:R4:W-:Y:S07]  /*0180*/  STG.E desc[UR6][R6.64], R15 ;  /* 0x0000000f06007986 */ /* 0x0009ee000c101906 */
[----:B------:R-:W-:Y:S05]  /*0190*/  @!P0 BRA `(.L_x_0) ;  /* 0xfffffffc00c88947 */ /* 0x000fea000383ffff */
[----:B------:R-:W-:Y:S05]  /*01a0*/  EXIT ;  /* 0x000000000000794d */ /* 0x000fea0003800000 */
.L_x_1:
[----:B------:R-:W-:-:S00]  /*01b0*/  BRA `(.L_x_1) ;  /* 0xfffffffc00fc7947 */ /* 0x000fc0000383ffff */
[----:B------:R-:W-:-:S00]  /*01c0*/  NOP ;  /* 0x0000000000007918 */ /* 0x000fc00000000000 */
        /* <DEDUP_REMOVED lines=11> */
.L_x_2:


//--------------------- .nv.shared.reserved.0     --------------------------
	.section	.nv.shared.reserved.0,"aw",@nobits
	.weak		__nv_reservedSMEM_offset_0_alias
	.size		__nv_reservedSMEM_offset_0_alias, 0, 64
	.other		__nv_reservedSMEM_offset_0_alias,@"STO_CUDA_RESERVED_SHARED STV_DEFAULT"
__nv_reservedSMEM_offset_0_alias:
	.zero		0
	.zero		64


//--------------------- .nv.constant0._Z9VectorAddPiS_S_i --------------------------
	.section	.nv.constant0._Z9VectorAddPiS_S_i,"a",@progbits
	.sectionflags	@""
	.align	4
.nv.constant0._Z9VectorAddPiS_S_i:
	.zero		924


//--------------------- SYMBOLS --------------------------

	.type		.nv.reservedSmem.offset0,@object
	.size		.nv.reservedSmem.offset0,0x4
